//
// Generated by NVIDIA NVVM Compiler
//
// Compiler Build ID: CL-36424714
// Cuda compilation tools, release 13.0, V13.0.88
// Based on NVVM 20.0.0
//

.version 9.0
.target sm_100
.address_size 64

	// .globl	_Z23kogge_stone_scan_kernelPfS_j
// _ZZ23kogge_stone_scan_kernelPfS_jE6buffer has been demoted
// _ZZ45kogge_stone_scan_kernel_with_double_bufferingPfS_jE7buffer1 has been demoted
// _ZZ45kogge_stone_scan_kernel_with_double_bufferingPfS_jE7buffer2 has been demoted

.visible .entry _Z23kogge_stone_scan_kernelPfS_j(
	.param .u64 .ptr .align 1 _Z23kogge_stone_scan_kernelPfS_j_param_0,
	.param .u64 .ptr .align 1 _Z23kogge_stone_scan_kernelPfS_j_param_1,
	.param .u32 _Z23kogge_stone_scan_kernelPfS_j_param_2
)
{
	.reg .pred 	%p<7>;
	.reg .b32 	%r<16>;
	.reg .b32 	%f<11>;
	.reg .b64 	%rd<9>;
	// demoted variable
	.shared .align 4 .b8 _ZZ23kogge_stone_scan_kernelPfS_jE6buffer[32];
	ld.param.u64 	%rd1, [_Z23kogge_stone_scan_kernelPfS_j_param_0];
	ld.param.u64 	%rd2, [_Z23kogge_stone_scan_kernelPfS_j_param_1];
	ld.param.u32 	%r6, [_Z23kogge_stone_scan_kernelPfS_j_param_2];
	mov.u32 	%r1, %tid.x;
	setp.ge.u32 	%p1, %r1, %r6;
	shl.b32 	%r7, %r1, 2;
	mov.u32 	%r8, _ZZ23kogge_stone_scan_kernelPfS_jE6buffer;
	add.s32 	%r2, %r8, %r7;
	@%p1 bra 	$L__BB0_2;
	cvta.to.global.u64 	%rd3, %rd1;
	mul.wide.u32 	%rd4, %r1, 4;
	add.s64 	%rd5, %rd3, %rd4;
	ld.global.f32 	%f4, [%rd5];
	st.shared.f32 	[%r2], %f4;
	bra.uni 	$L__BB0_3;
$L__BB0_2:
	mov.b32 	%r9, 0;
	st.shared.u32 	[%r2], %r9;
$L__BB0_3:
	mov.u32 	%r3, %ntid.x;
	setp.lt.u32 	%p2, %r3, 2;
	@%p2 bra 	$L__BB0_10;
	mov.b32 	%r15, 1;
$L__BB0_5:
	bar.sync 	0;
	setp.lt.u32 	%p3, %r1, %r15;
	@%p3 bra 	$L__BB0_7;
	ld.shared.f32 	%f6, [%r2];
	sub.s32 	%r11, %r1, %r15;
	shl.b32 	%r12, %r11, 2;
	add.s32 	%r14, %r8, %r12;
	ld.shared.f32 	%f7, [%r14];
	add.f32 	%f10, %f6, %f7;
$L__BB0_7:
	setp.lt.u32 	%p4, %r1, %r15;
	bar.sync 	0;
	@%p4 bra 	$L__BB0_9;
	st.shared.f32 	[%r2], %f10;
$L__BB0_9:
	shl.b32 	%r15, %r15, 1;
	setp.lt.u32 	%p5, %r15, %r3;
	@%p5 bra 	$L__BB0_5;
$L__BB0_10:
	setp.ge.u32 	%p6, %r1, %r6;
	@%p6 bra 	$L__BB0_12;
	ld.shared.f32 	%f8, [%r2];
	cvta.to.global.u64 	%rd6, %rd2;
	mul.wide.u32 	%rd7, %r1, 4;
	add.s64 	%rd8, %rd6, %rd7;
	st.global.f32 	[%rd8], %f8;
$L__BB0_12:
	ret;

}
	// .globl	_Z45kogge_stone_scan_kernel_with_double_bufferingPfS_j
.visible .entry _Z45kogge_stone_scan_kernel_with_double_bufferingPfS_j(
	.param .u64 .ptr .align 1 _Z45kogge_stone_scan_kernel_with_double_bufferingPfS_j_param_0,
	.param .u64 .ptr .align 1 _Z45kogge_stone_scan_kernel_with_double_bufferingPfS_j_param_1,
	.param .u32 _Z45kogge_stone_scan_kernel_with_double_bufferingPfS_j_param_2
)
{
	.reg .pred 	%p<6>;
	.reg .b32 	%r<35>;
	.reg .b32 	%f<9>;
	.reg .b64 	%rd<9>;
	// demoted variable
	.shared .align 4 .b8 _ZZ45kogge_stone_scan_kernel_with_double_bufferingPfS_jE7buffer1[32];
	// demoted variable
	.shared .align 4 .b8 _ZZ45kogge_stone_scan_kernel_with_double_bufferingPfS_jE7buffer2[32];
	ld.param.u64 	%rd1, [_Z45kogge_stone_scan_kernel_with_double_bufferingPfS_j_param_0];
	ld.param.u64 	%rd2, [_Z45kogge_stone_scan_kernel_with_double_bufferingPfS_j_param_1];
	ld.param.u32 	%r8, [_Z45kogge_stone_scan_kernel_with_double_bufferingPfS_j_param_2];
	mov.u32 	%r1, %tid.x;
	setp.ge.u32 	%p1, %r1, %r8;
	@%p1 bra 	$L__BB1_2;
	cvta.to.global.u64 	%rd3, %rd1;
	mul.wide.u32 	%rd4, %r1, 4;
	add.s64 	%rd5, %rd3, %rd4;
	ld.global.f32 	%f4, [%rd5];
	shl.b32 	%r13, %r1, 2;
	mov.u32 	%r14, _ZZ45kogge_stone_scan_kernel_with_double_bufferingPfS_jE7buffer1;
	add.s32 	%r15, %r14, %r13;
	st.shared.f32 	[%r15], %f4;
	bra.uni 	$L__BB1_3;
$L__BB1_2:
	shl.b32 	%r9, %r1, 2;
	mov.u32 	%r10, _ZZ45kogge_stone_scan_kernel_with_double_bufferingPfS_jE7buffer1;
	add.s32 	%r11, %r10, %r9;
	mov.b32 	%r12, 0;
	st.shared.u32 	[%r11], %r12;
$L__BB1_3:
	mov.u32 	%r2, %ntid.x;
	setp.lt.u32 	%p2, %r2, 2;
	mov.u32 	%r34, _ZZ45kogge_stone_scan_kernel_with_double_bufferingPfS_jE7buffer1;
	@%p2 bra 	$L__BB1_9;
	mov.u32 	%r33, _ZZ45kogge_stone_scan_kernel_with_double_bufferingPfS_jE7buffer1;
	mov.u32 	%r32, _ZZ45kogge_stone_scan_kernel_with_double_bufferingPfS_jE7buffer2;
	mov.b32 	%r31, 1;
$L__BB1_5:
	mov.u32 	%r34, %r32;
	bar.sync 	0;
	setp.lt.u32 	%p3, %r1, %r31;
	@%p3 bra 	$L__BB1_7;
	shl.b32 	%r20, %r1, 2;
	add.s32 	%r21, %r33, %r20;
	ld.shared.f32 	%f5, [%r21];
	sub.s32 	%r22, %r1, %r31;
	shl.b32 	%r23, %r22, 2;
	add.s32 	%r24, %r33, %r23;
	ld.shared.f32 	%f6, [%r24];
	add.f32 	%f8, %f5, %f6;
	bra.uni 	$L__BB1_8;
$L__BB1_7:
	shl.b32 	%r25, %r1, 2;
	add.s32 	%r26, %r33, %r25;
	ld.shared.f32 	%f8, [%r26];
$L__BB1_8:
	shl.b32 	%r27, %r1, 2;
	add.s32 	%r28, %r34, %r27;
	st.shared.f32 	[%r28], %f8;
	shl.b32 	%r31, %r31, 1;
	setp.lt.u32 	%p4, %r31, %r2;
	mov.u32 	%r32, %r33;
	mov.u32 	%r33, %r34;
	@%p4 bra 	$L__BB1_5;
$L__BB1_9:
	setp.ge.u32 	%p5, %r1, %r8;
	@%p5 bra 	$L__BB1_11;
	shl.b32 	%r29, %r1, 2;
	add.s32 	%r30, %r34, %r29;
	ld.shared.f32 	%f7, [%r30];
	cvta.to.global.u64 	%rd6, %rd2;
	mul.wide.u32 	%rd7, %r1, 4;
	add.s64 	%rd8, %rd6, %rd7;
	st.global.f32 	[%rd8], %f7;
$L__BB1_11:
	ret;

}


// ===== COMPILED SASS (sm_100) =====

	.target	sm_100

	.elftype	@"ET_EXEC"


//--------------------- .note.nv.tkinfo           --------------------------
	.section	.note.nv.tkinfo,"",@"SHT_NOTE"
	.sectionflags	@"SHF_NOTE_NV_TKINFO"
	.tkinfo
        /*0018*/ 	.word	0x00000002
        /*0030*/ 	.string	""
        /*0030*/ 	.string	"ptxas"
        /*0030*/ 	.string	"Cuda compilation tools, release 13.0, V13.0.88"
        /*0030*/ 	.string	"Build cuda_13.0.r13.0/compiler.36424714_0"
        /*0030*/ 	.string	"-arch sm_100 -m 64 "



//--------------------- .note.nv.cuinfo           --------------------------
	.section	.note.nv.cuinfo,"",@"SHT_NOTE"
	.sectionflags	@"SHF_NOTE_NV_CUINFO"
        /*0018*/ 	.short	0x0002
        /*001a*/ 	.short	0x0064
        /*001c*/ 	.short	0x0082
	.zero		2


//--------------------- .nv.info                  --------------------------
	.section	.nv.info,"",@"SHT_CUDA_INFO"
	.align	4


	//----- nvinfo : EIATTR_REGCOUNT
	.align		4
        /*0000*/ 	.byte	0x04, 0x2f
        /*0002*/ 	.short	(.L_1 - .L_0)
	.align		4
.L_0:
        /*0004*/ 	.word	index@(_Z23kogge_stone_scan_kernelPfS_j)
        /*0008*/ 	.word	0x0000000a


	//----- nvinfo : EIATTR_FRAME_SIZE
	.align		4
.L_1:
        /*000c*/ 	.byte	0x04, 0x11
        /*000e*/ 	.short	(.L_3 - .L_2)
	.align		4
.L_2:
        /*0010*/ 	.word	index@(_Z23kogge_stone_scan_kernelPfS_j)
        /*0014*/ 	.word	0x00000000


	//----- nvinfo : EIATTR_REGCOUNT
	.align		4
.L_3:
        /*0018*/ 	.byte	0x04, 0x2f
        /*001a*/ 	.short	(.L_5 - .L_4)
	.align		4
.L_4:
        /*001c*/ 	.word	index@(_Z45kogge_stone_scan_kernel_with_double_bufferingPfS_j)
        /*0020*/ 	.word	0x0000000c


	//----- nvinfo : EIATTR_FRAME_SIZE
	.align		4
.L_5:
        /*0024*/ 	.byte	0x04, 0x11
        /*0026*/ 	.short	(.L_7 - .L_6)
	.align		4
.L_6:
        /*0028*/ 	.word	index@(_Z45kogge_stone_scan_kernel_with_double_bufferingPfS_j)
        /*002c*/ 	.word	0x00000000


	//----- nvinfo : EIATTR_MIN_STACK_SIZE
	.align		4
.L_7:
        /*0030*/ 	.byte	0x04, 0x12
        /*0032*/ 	.short	(.L_9 - .L_8)
	.align		4
.L_8:
        /*0034*/ 	.word	index@(_Z45kogge_stone_scan_kernel_with_double_bufferingPfS_j)
        /*0038*/ 	.word	0x00000000


	//----- nvinfo : EIATTR_MIN_STACK_SIZE
	.align		4
.L_9:
        /*003c*/ 	.byte	0x04, 0x12
        /*003e*/ 	.short	(.L_11 - .L_10)
	.align		4
.L_10:
        /*0040*/ 	.word	index@(_Z23kogge_stone_scan_kernelPfS_j)
        /*0044*/ 	.word	0x00000000
.L_11:


//--------------------- .nv.compat                --------------------------
	.section	.nv.compat,"",@"SHT_CUDA_COMPAT_INFO"
	.align	4
        /*0000*/ 	.byte	0x02, 0x09, 0x00, 0x00, 0x02, 0x02, 0x01, 0x00, 0x02, 0x05, 0x05, 0x00, 0x03, 0x07, 0x01, 0x01
        /*0010*/ 	.byte	0x02, 0x03, 0x00, 0x00, 0x02, 0x06, 0x01, 0x00, 0x04, 0x0b, 0x08, 0x00, 0x09, 0x00, 0x00, 0x00
        /*0020*/ 	.byte	0x00, 0x00, 0x00, 0x00


//--------------------- .nv.info._Z45kogge_stone_scan_kernel_with_double_bufferingPfS_j --------------------------
	.section	.nv.info._Z45kogge_stone_scan_kernel_with_double_bufferingPfS_j,"",@"SHT_CUDA_INFO"
	.sectionflags	@""
	.align	4


	//----- nvinfo : EIATTR_CUDA_API_VERSION
	.align		4
        /*0000*/ 	.byte	0x04, 0x37
        /*0002*/ 	.short	(.L_13 - .L_12)
.L_12:
        /*0004*/ 	.word	0x00000082


	//----- nvinfo : EIATTR_KPARAM_INFO
	.align		4
.L_13:
        /*0008*/ 	.byte	0x04, 0x17
        /*000a*/ 	.short	(.L_15 - .L_14)
.L_14:
        /*000c*/ 	.word	0x00000000
        /*0010*/ 	.short	0x0002
        /*0012*/ 	.short	0x0010
        /*0014*/ 	.byte	0x00, 0xf0, 0x11, 0x00


	//----- nvinfo : EIATTR_KPARAM_INFO
	.align		4
.L_15:
        /*0018*/ 	.byte	0x04, 0x17
        /*001a*/ 	.short	(.L_17 - .L_16)
.L_16:
        /*001c*/ 	.word	0x00000000
        /*0020*/ 	.short	0x0001
        /*0022*/ 	.short	0x0008
        /*0024*/ 	.byte	0x00, 0xf5, 0x21, 0x00


	//----- nvinfo : EIATTR_KPARAM_INFO
	.align		4
.L_17:
        /*0028*/ 	.byte	0x04, 0x17
        /*002a*/ 	.short	(.L_19 - .L_18)
.L_18:
        /*002c*/ 	.word	0x00000000
        /*0030*/ 	.short	0x0000
        /*0032*/ 	.short	0x0000
        /*0034*/ 	.byte	0x00, 0xf5, 0x21, 0x00


	//----- nvinfo : EIATTR_SPARSE_MMA_MASK
	.align		4
.L_19:
        /*0038*/ 	.byte	0x03, 0x50
        /*003a*/ 	.short	0x0000


	//----- nvinfo : EIATTR_MAXREG_COUNT
	.align		4
        /*003c*/ 	.byte	0x03, 0x1b
        /*003e*/ 	.short	0x00ff


	//----- nvinfo : EIATTR_NUM_BARRIERS
	.align		4
        /*0040*/ 	.byte	0x02, 0x4c
        /*0042*/ 	.byte	0x01
	.zero		1


	//----- nvinfo : EIATTR_MERCURY_ISA_VERSION
	.align		4
        /*0044*/ 	.byte	0x03, 0x5f
        /*0046*/ 	.short	0x0101


	//----- nvinfo : EIATTR_VRC_CTA_INIT_COUNT
	.align		4
        /*0048*/ 	.byte	0x02, 0x4a
	.zero		1
	.zero		1


	//----- nvinfo : EIATTR_EXIT_INSTR_OFFSETS
	.align		4
        /*004c*/ 	.byte	0x04, 0x1c
        /*004e*/ 	.short	(.L_21 - .L_20)


	//   ....[0]....
.L_20:
        /*0050*/ 	.word	0x000002e0


	//   ....[1]....
        /*0054*/ 	.word	0x00000340


	//----- nvinfo : EIATTR_CBANK_PARAM_SIZE
	.align		4
.L_21:
        /*0058*/ 	.byte	0x03, 0x19
        /*005a*/ 	.short	0x0014


	//----- nvinfo : EIATTR_PARAM_CBANK
	.align		4
        /*005c*/ 	.byte	0x04, 0x0a
        /*005e*/ 	.short	(.L_23 - .L_22)
	.align		4
.L_22:
        /*0060*/ 	.word	index@(.nv.constant0._Z45kogge_stone_scan_kernel_with_double_bufferingPfS_j)
        /*0064*/ 	.short	0x0380
        /*0066*/ 	.short	0x0014


	//----- nvinfo : EIATTR_SW_WAR
	.align		4
.L_23:
        /*0068*/ 	.byte	0x04, 0x36
        /*006a*/ 	.short	(.L_25 - .L_24)
.L_24:
        /*006c*/ 	.word	0x00000008
.L_25:


//--------------------- .nv.info._Z23kogge_stone_scan_kernelPfS_j --------------------------
	.section	.nv.info._Z23kogge_stone_scan_kernelPfS_j,"",@"SHT_CUDA_INFO"
	.sectionflags	@""
	.align	4


	//----- nvinfo : EIATTR_CUDA_API_VERSION
	.align		4
        /*0000*/ 	.byte	0x04, 0x37
        /*0002*/ 	.short	(.L_27 - .L_26)
.L_26:
        /*0004*/ 	.word	0x00000082


	//----- nvinfo : EIATTR_KPARAM_INFO
	.align		4
.L_27:
        /*0008*/ 	.byte	0x04, 0x17
        /*000a*/ 	.short	(.L_29 - .L_28)
.L_28:
        /*000c*/ 	.word	0x00000000
        /*0010*/ 	.short	0x0002
        /*0012*/ 	.short	0x0010
        /*0014*/ 	.byte	0x00, 0xf0, 0x11, 0x00


	//----- nvinfo : EIATTR_KPARAM_INFO
	.align		4
.L_29:
        /*0018*/ 	.byte	0x04, 0x17
        /*001a*/ 	.short	(.L_31 - .L_30)
.L_30:
        /*001c*/ 	.word	0x00000000
        /*0020*/ 	.short	0x0001
        /*0022*/ 	.short	0x0008
        /*0024*/ 	.byte	0x00, 0xf5, 0x21, 0x00


	//----- nvinfo : EIATTR_KPARAM_INFO
	.align		4
.L_31:
        /*0028*/ 	.byte	0x04, 0x17
        /*002a*/ 	.short	(.L_33 - .L_32)
.L_32:
        /*002c*/ 	.word	0x00000000
        /*0030*/ 	.short	0x0000
        /*0032*/ 	.short	0x0000
        /*0034*/ 	.byte	0x00, 0xf5, 0x21, 0x00


	//----- nvinfo : EIATTR_SPARSE_MMA_MASK
	.align		4
.L_33:
        /*0038*/ 	.byte	0x03, 0x50
        /*003a*/ 	.short	0x0000


	//----- nvinfo : EIATTR_MAXREG_COUNT
	.align		4
        /*003c*/ 	.byte	0x03, 0x1b
        /*003e*/ 	.short	0x00ff


	//----- nvinfo : EIATTR_NUM_BARRIERS
	.align		4
        /*0040*/ 	.byte	0x02, 0x4c
        /*0042*/ 	.byte	0x01
	.zero		1


	//----- nvinfo : EIATTR_MERCURY_ISA_VERSION
	.align		4
        /*0044*/ 	.byte	0x03, 0x5f
        /*0046*/ 	.short	0x0101


	//----- nvinfo : EIATTR_VRC_CTA_INIT_COUNT
	.align		4
        /*0048*/ 	.byte	0x02, 0x4a
	.zero		1
	.zero		1


	//----- nvinfo : EIATTR_EXIT_INSTR_OFFSETS
	.align		4
        /*004c*/ 	.byte	0x04, 0x1c
        /*004e*/ 	.short	(.L_35 - .L_34)


	//   ....[0]....
.L_34:
        /*0050*/ 	.word	0x00000200


	//   ....[1]....
        /*0054*/ 	.word	0x00000250


	//----- nvinfo : EIATTR_CBANK_PARAM_SIZE
	.align		4
.L_35:
        /*0058*/ 	.byte	0x03, 0x19
        /*005a*/ 	.short	0x0014


	//----- nvinfo : EIATTR_PARAM_CBANK
	.align		4
        /*005c*/ 	.byte	0x04, 0x0a
        /*005e*/ 	.short	(.L_37 - .L_36)
	.align		4
.L_36:
        /*0060*/ 	.word	index@(.nv.constant0._Z23kogge_stone_scan_kernelPfS_j)
        /*0064*/ 	.short	0x0380
        /*0066*/ 	.short	0x0014


	//----- nvinfo : EIATTR_SW_WAR
	.align		4
.L_37:
        /*0068*/ 	.byte	0x04, 0x36
        /*006a*/ 	.short	(.L_39 - .L_38)
.L_38:
        /*006c*/ 	.word	0x00000008
.L_39:


//--------------------- .nv.callgraph             --------------------------
	.section	.nv.callgraph,"",@"SHT_CUDA_CALLGRAPH"
	.align	4
	.sectionentsize	8
	.align		4
        /*0000*/ 	.word	0x00000000
	.align		4
        /*0004*/ 	.word	0xffffffff
	.align		4
        /*0008*/ 	.word	0x00000000
	.align		4
        /*000c*/ 	.word	0xfffffffe
	.align		4
        /*0010*/ 	.word	0x00000000
	.align		4
        /*0014*/ 	.word	0xfffffffd
	.align		4
        /*0018*/ 	.word	0x00000000
	.align		4
        /*001c*/ 	.word	0xfffffffc


//--------------------- .text._Z45kogge_stone_scan_kernel_with_double_bufferingPfS_j --------------------------
	.section	.text._Z45kogge_stone_scan_kernel_with_double_bufferingPfS_j,"ax",@progbits
	.align	128
        .global         _Z45kogge_stone_scan_kernel_with_double_bufferingPfS_j
        .type           _Z45kogge_stone_scan_kernel_with_double_bufferingPfS_j,@function
        .size           _Z45kogge_stone_scan_kernel_with_double_bufferingPfS_j,(.L_x_6 - _Z45kogge_stone_scan_kernel_with_double_bufferingPfS_j)
        .other          _Z45kogge_stone_scan_kernel_with_double_bufferingPfS_j,@"STO_CUDA_ENTRY STV_DEFAULT"
_Z45kogge_stone_scan_kernel_with_double_bufferingPfS_j:
.text._Z45kogge_stone_scan_kernel_with_double_bufferingPfS_j:
[----:B------:R-:W-:Y:S01]  /*0000*/  LDC R1, c[0x0][0x37c] ;  /* 0x0000df00ff017b82 */ /* 0x000fe20000000800 */
[----:B------:R-:W0:Y:S01]  /*0010*/  S2R R9, SR_TID.X ;  /* 0x0000000000097919 */ /* 0x000e220000002100 */
[----:B------:R-:W0:Y:S01]  /*0020*/  LDCU UR4, c[0x0][0x390] ;  /* 0x00007200ff0477ac */ /* 0x000e220008000800 */
[----:B------:R-:W1:Y:S01]  /*0030*/  LDCU.64 UR6, c[0x0][0x358] ;  /* 0x00006b00ff0677ac */ /* 0x000e620008000a00 */
[----:B0-----:R-:W-:-:S13]  /*0040*/  ISETP.GE.U32.AND P0, PT, R9, UR4, PT ;  /* 0x0000000409007c0c */ /* 0x001fda000bf06070 */
[----:B------:R-:W0:Y:S02]  /*0050*/  @!P0 LDC.64 R2, c[0x0][0x380] ;  /* 0x0000e000ff028b82 */ /* 0x000e240000000a00 */
[----:B0-----:R-:W-:-:S06]  /*0060*/  @!P0 IMAD.WIDE.U32 R2, R9, 0x4, R2 ;  /* 0x0000000409028825 */ /* 0x001fcc00078e0002 */
[----:B-1----:R-:W2:Y:S01]  /*0070*/  @!P0 LDG.E R2, desc[UR6][R2.64] ;  /* 0x0000000602028981 */ /* 0x002ea2000c1e1900 */
[----:B------:R-:W0:Y:S01]  /*0080*/  S2UR UR8, SR_CgaCtaId ;  /* 0x00000000000879c3 */ /* 0x000e220000008800 */
[----:B------:R-:W-:Y:S01]  /*0090*/  UMOV UR4, 0x400 ;  /* 0x0000040000047882 */ /* 0x000fe20000000000 */
[----:B------:R-:W1:Y:S01]  /*00a0*/  LDCU UR5, c[0x0][0x360] ;  /* 0x00006c00ff0577ac */ /* 0x000e620008000800 */
[----:B------:R-:W-:Y:S01]  /*00b0*/  @!P0 IMAD.U32 R0, RZ, RZ, UR4 ;  /* 0x00000004ff008e24 */ /* 0x000fe2000f8e00ff */
[----:B-1----:R-:W-:Y:S01]  /*00c0*/  UISETP.GE.U32.AND UP0, UPT, UR5, 0x2, UPT ;  /* 0x000000020500788c */ /* 0x002fe2000bf06070 */
[----:B0-----:R-:W-:-:S05]  /*00d0*/  @!P0 IMAD.U32 R7, RZ, RZ, UR8 ;  /* 0x00000008ff078e24 */ /* 0x001fca000f8e00ff */
[----:B------:R-:W-:Y:S01]  /*00e0*/  @!P0 LEA R4, R7, R0, 0x18 ;  /* 0x0000000007048211 */ /* 0x000fe200078ec0ff */
[----:B------:R-:W-:Y:S01]  /*00f0*/  @P0 IMAD.U32 R7, RZ, RZ, UR8 ;  /* 0x00000008ff070e24 */ /* 0x000fe2000f8e00ff */
[----:B------:R-:W-:Y:S02]  /*0100*/  @P0 MOV R0, UR4 ;  /* 0x0000000400000c02 */ /* 0x000fe40008000f00 */
[----:B------:R-:W-:Y:S02]  /*0110*/  @!P0 LEA R5, R9, R4, 0x2 ;  /* 0x0000000409058211 */ /* 0x000fe400078e10ff */
[----:B------:R-:W-:-:S05]  /*0120*/  @P0 LEA R4, R7, R0, 0x18 ;  /* 0x0000000007040211 */ /* 0x000fca00078ec0ff */
[----:B------:R-:W-:Y:S01]  /*0130*/  @P0 IMAD R3, R9, 0x4, R4 ;  /* 0x0000000409030824 */ /* 0x000fe200078e0204 */
[----:B--2---:R0:W-:Y:S04]  /*0140*/  @!P0 STS [R5], R2 ;  /* 0x0000000205008388 */ /* 0x0041e80000000800 */
[----:B------:R0:W-:Y:S01]  /*0150*/  @P0 STS [R3], RZ ;  /* 0x000000ff03000388 */ /* 0x0001e20000000800 */
[----:B------:R-:W-:Y:S05]  /*0160*/  BRA.U !UP0, `(.L_x_0) ;  /* 0x0000000108547547 */ /* 0x000fea000b800000 */
[----:B------:R-:W-:Y:S01]  /*0170*/  IADD3 R0, PT, PT, R0, 0x20, RZ ;  /* 0x0000002000007810 */ /* 0x000fe20007ffe0ff */
[----:B0-----:R-:W-:Y:S01]  /*0180*/  IMAD.MOV.U32 R2, RZ, RZ, R4 ;  /* 0x000000ffff027224 */ /* 0x001fe200078e0004 */
[----:B------:R-:W-:Y:S02]  /*0190*/  UMOV UR4, 0x1 ;  /* 0x0000000100047882 */ /* 0x000fe40000000000 */
[----:B------:R-:W-:-:S07]  /*01a0*/  LEA R0, R7, R0, 0x18 ;  /* 0x0000000007007211 */ /* 0x000fce00078ec0ff */
.L_x_1:
[----:B------:R-:W-:Y:S01]  /*01b0*/  BAR.SYNC.DEFER_BLOCKING 0x0 ;  /* 0x0000000000007b1d */ /* 0x000fe20000010000 */
[C---:B------:R-:W-:Y:S01]  /*01c0*/  ISETP.GE.U32.AND P0, PT, R9.reuse, UR4, PT ;  /* 0x0000000409007c0c */ /* 0x040fe2000bf06070 */
[----:B------:R-:W-:Y:S02]  /*01d0*/  IMAD R3, R9, 0x4, R2 ;  /* 0x0000000409037824 */ /* 0x000fe400078e0202 */
[----:B------:R-:W-:Y:S01]  /*01e0*/  IMAD.MOV.U32 R4, RZ, RZ, R0 ;  /* 0x000000ffff047224 */ /* 0x000fe200078e0000 */
[----:B------:R-:W-:-:S04]  /*01f0*/  MOV R0, R2 ;  /* 0x0000000200007202 */ /* 0x000fc80000000f00 */
[----:B-1----:R-:W-:-:S05]  /*0200*/  LEA R7, R9, R4, 0x2 ;  /* 0x0000000409077211 */ /* 0x002fca00078e10ff */
[----:B------:R-:W-:Y:S01]  /*0210*/  @P0 IADD3 R5, PT, PT, R9, -UR4, RZ ;  /* 0x8000000409050c10 */ /* 0x000fe2000fffe0ff */
[----:B------:R-:W-:-:S03]  /*0220*/  USHF.L.U32 UR4, UR4, 0x1, URZ ;  /* 0x0000000104047899 */ /* 0x000fc600080006ff */
[----:B------:R-:W-:Y:S01]  /*0230*/  @P0 LEA R5, R5, R2, 0x2 ;  /* 0x0000000205050211 */ /* 0x000fe200078e10ff */
[----:B------:R-:W-:Y:S01]  /*0240*/  UISETP.GE.U32.AND UP0, UPT, UR4, UR5, UPT ;  /* 0x000000050400728c */ /* 0x000fe2000bf06070 */
[----:B------:R-:W-:Y:S01]  /*0250*/  IMAD.MOV.U32 R2, RZ, RZ, R4 ;  /* 0x000000ffff027224 */ /* 0x000fe200078e0004 */
[----:B------:R-:W-:Y:S04]  /*0260*/  LDS R3, [R3] ;  /* 0x0000000003037984 */ /* 0x000fe80000000800 */
[----:B------:R-:W0:Y:S02]  /*0270*/  @P0 LDS R6, [R5] ;  /* 0x0000000005060984 */ /* 0x000e240000000800 */
[----:B0-----:R-:W-:Y:S01]  /*0280*/  @P0 FADD R6, R3, R6 ;  /* 0x0000000603060221 */ /* 0x001fe20000000000 */
[----:B------:R-:W-:-:S05]  /*0290*/  @!P0 IMAD.MOV.U32 R6, RZ, RZ, R3 ;  /* 0x000000ffff068224 */ /* 0x000fca00078e0003 */
[----:B------:R1:W-:Y:S01]  /*02a0*/  STS [R7], R6 ;  /* 0x0000000607007388 */ /* 0x0003e20000000800 */
[----:B------:R-:W-:Y:S05]  /*02b0*/  BRA.U !UP0, `(.L_x_1) ;  /* 0xfffffffd08bc7547 */ /* 0x000fea000b83ffff */
.L_x_0:
[----:B------:R-:W2:Y:S02]  /*02c0*/  LDCU UR4, c[0x0][0x390] ;  /* 0x00007200ff0477ac */ /* 0x000ea40008000800 */
[----:B--2---:R-:W-:-:S13]  /*02d0*/  ISETP.GE.U32.AND P0, PT, R9, UR4, PT ;  /* 0x0000000409007c0c */ /* 0x004fda000bf06070 */
[----:B------:R-:W-:Y:S05]  /*02e0*/  @P0 EXIT ;  /* 0x000000000000094d */ /* 0x000fea0003800000 */
[C---:B------:R-:W-:Y:S01]  /*02f0*/  LEA R4, R9.reuse, R4, 0x2 ;  /* 0x0000000409047211 */ /* 0x040fe200078e10ff */
[----:B0-----:R-:W0:Y:S04]  /*0300*/  LDC.64 R2, c[0x0][0x388] ;  /* 0x0000e200ff027b82 */ /* 0x001e280000000a00 */
[----:B------:R-:W2:Y:S01]  /*0310*/  LDS R5, [R4] ;  /* 0x0000000004057984 */ /* 0x000ea20000000800 */
[----:B0-----:R-:W-:-:S05]  /*0320*/  IMAD.WIDE.U32 R2, R9, 0x4, R2 ;  /* 0x0000000409027825 */ /* 0x001fca00078e0002 */
[----:B--2---:R-:W-:Y:S01]  /*0330*/  STG.E desc[UR6][R2.64], R5 ;  /* 0x0000000502007986 */ /* 0x004fe2000c101906 */
[----:B------:R-:W-:Y:S05]  /*0340*/  EXIT ;  /* 0x000000000000794d */ /* 0x000fea0003800000 */
.L_x_2:
[----:B------:R-:W-:-:S00]  /*0350*/  BRA `(.L_x_2) ;  /* 0xfffffffc00fc7947 */ /* 0x000fc0000383ffff */
[----:B------:R-:W-:-:S00]  /*0360*/  NOP ;  /* 0x0000000000007918 */ /* 0x000fc00000000000 */
        /* <DEDUP_REMOVED lines=9> */
.L_x_6:


//--------------------- .text._Z23kogge_stone_scan_kernelPfS_j --------------------------
	.section	.text._Z23kogge_stone_scan_kernelPfS_j,"ax",@progbits
	.align	128
        .global         _Z23kogge_stone_scan_kernelPfS_j
        .type           _Z23kogge_stone_scan_kernelPfS_j,@function
        .size           _Z23kogge_stone_scan_kernelPfS_j,(.L_x_7 - _Z23kogge_stone_scan_kernelPfS_j)
        .other          _Z23kogge_stone_scan_kernelPfS_j,@"STO_CUDA_ENTRY STV_DEFAULT"
_Z23kogge_stone_scan_kernelPfS_j:
.text._Z23kogge_stone_scan_kernelPfS_j:
        /* <DEDUP_REMOVED lines=10> */
[----:B------:R-:W1:Y:S02]  /*00a0*/  LDCU UR8, c[0x0][0x360] ;  /* 0x00006c00ff0877ac */ /* 0x000e640008000800 */
[----:B-1----:R-:W-:Y:S02]  /*00b0*/  UISETP.GE.U32.AND UP0, UPT, UR8, 0x2, UPT ;  /* 0x000000020800788c */ /* 0x002fe4000bf06070 */
[----:B0-----:R-:W-:-:S06]  /*00c0*/  ULEA UR4, UR5, UR4, 0x18 ;  /* 0x0000000405047291 */ /* 0x001fcc000f8ec0ff */
[----:B------:R-:W-:-:S05]  /*00d0*/  LEA R0, R7, UR4, 0x2 ;  /* 0x0000000407007c11 */ /* 0x000fca000f8e10ff */
[----:B--2---:R0:W-:Y:S04]  /*00e0*/  @!P0 STS [R0], R3 ;  /* 0x0000000300008388 */ /* 0x0041e80000000800 */
[----:B------:R0:W-:Y:S01]  /*00f0*/  @P0 STS [R0], RZ ;  /* 0x000000ff00000388 */ /* 0x0001e20000000800 */
[----:B------:R-:W-:Y:S05]  /*0100*/  BRA.U !UP0, `(.L_x_3) ;  /* 0x0000000108347547 */ /* 0x000fea000b800000 */
[----:B------:R-:W-:-:S05]  /*0110*/  UMOV UR5, 0x1 ;  /* 0x0000000100057882 */ /* 0x000fca0000000000 */
.L_x_4:
[----:B------:R-:W-:Y:S01]  /*0120*/  BAR.SYNC.DEFER_BLOCKING 0x0 ;  /* 0x0000000000007b1d */ /* 0x000fe20000010000 */
[----:B------:R-:W-:-:S13]  /*0130*/  ISETP.GE.U32.AND P0, PT, R7, UR5, PT ;  /* 0x0000000507007c0c */ /* 0x000fda000bf06070 */
[----:B------:R-:W-:Y:S01]  /*0140*/  @P0 VIADD R2, R7, -UR5 ;  /* 0x8000000507020c36 */ /* 0x000fe20008000000 */
[----:B------:R-:W-:-:S04]  /*0150*/  USHF.L.U32 UR5, UR5, 0x1, URZ ;  /* 0x0000000105057899 */ /* 0x000fc800080006ff */
[----:B0-----:R-:W-:Y:S01]  /*0160*/  @P0 LEA R3, R2, UR4, 0x2 ;  /* 0x0000000402030c11 */ /* 0x001fe2000f8e10ff */
[----:B------:R-:W-:Y:S01]  /*0170*/  UISETP.GE.U32.AND UP0, UPT, UR5, UR8, UPT ;  /* 0x000000080500728c */ /* 0x000fe2000bf06070 */
[----:B------:R-:W-:Y:S04]  /*0180*/  @P0 LDS R2, [R0] ;  /* 0x0000000000020984 */ /* 0x000fe80000000800 */
[----:B------:R-:W0:Y:S02]  /*0190*/  @P0 LDS R3, [R3] ;  /* 0x0000000003030984 */ /* 0x000e240000000800 */
[----:B01----:R-:W-:Y:S01]  /*01a0*/  @P0 FADD R5, R2, R3 ;  /* 0x0000000302050221 */ /* 0x003fe20000000000 */
[----:B------:R-:W-:Y:S06]  /*01b0*/  BAR.SYNC.DEFER_BLOCKING 0x0 ;  /* 0x0000000000007b1d */ /* 0x000fec0000010000 */
[----:B------:R1:W-:Y:S01]  /*01c0*/  @P0 STS [R0], R5 ;  /* 0x0000000500000388 */ /* 0x0003e20000000800 */
[----:B------:R-:W-:Y:S05]  /*01d0*/  BRA.U !UP0, `(.L_x_4) ;  /* 0xfffffffd08d07547 */ /* 0x000fea000b83ffff */
.L_x_3:
[----:B------:R-:W2:Y:S02]  /*01e0*/  LDCU UR4, c[0x0][0x390] ;  /* 0x00007200ff0477ac */ /* 0x000ea40008000800 */
[----:B--2---:R-:W-:-:S13]  /*01f0*/  ISETP.GE.U32.AND P0, PT, R7, UR4, PT ;  /* 0x0000000407007c0c */ /* 0x004fda000bf06070 */
[----:B------:R-:W-:Y:S05]  /*0200*/  @P0 EXIT ;  /* 0x000000000000094d */ /* 0x000fea0003800000 */
[----:B-1----:R-:W1:Y:S01]  /*0210*/  LDS R5, [R0] ;  /* 0x0000000000057984 */ /* 0x002e620000000800 */
[----:B0-----:R-:W0:Y:S02]  /*0220*/  LDC.64 R2, c[0x0][0x388] ;  /* 0x0000e200ff027b82 */ /* 0x001e240000000a00 */
[----:B0-----:R-:W-:-:S05]  /*0230*/  IMAD.WIDE.U32 R2, R7, 0x4, R2 ;  /* 0x0000000407027825 */ /* 0x001fca00078e0002 */
[----:B-1----:R-:W-:Y:S01]  /*0240*/  STG.E desc[UR6][R2.64], R5 ;  /* 0x0000000502007986 */ /* 0x002fe2000c101906 */
[----:B------:R-:W-:Y:S05]  /*0250*/  EXIT ;  /* 0x000000000000794d */ /* 0x000fea0003800000 */
.L_x_5:
        /* <DEDUP_REMOVED lines=10> */
.L_x_7:


//--------------------- .nv.shared._Z45kogge_stone_scan_kernel_with_double_bufferingPfS_j --------------------------
	.section	.nv.shared._Z45kogge_stone_scan_kernel_with_double_bufferingPfS_j,"aw",@nobits
	.sectionflags	@""
	.align	4
.nv.shared._Z45kogge_stone_scan_kernel_with_double_bufferingPfS_j:
	.zero		1088


//--------------------- .nv.shared.reserved.0     --------------------------
	.section	.nv.shared.reserved.0,"aw",@nobits
	.weak		__nv_reservedSMEM_offset_0_alias
	.size		__nv_reservedSMEM_offset_0_alias, 0, 64
	.other		__nv_reservedSMEM_offset_0_alias,@"STO_CUDA_RESERVED_SHARED STV_DEFAULT"
__nv_reservedSMEM_offset_0_alias:
	.zero		0
	.zero		64


//--------------------- .nv.shared._Z23kogge_stone_scan_kernelPfS_j --------------------------
	.section	.nv.shared._Z23kogge_stone_scan_kernelPfS_j,"aw",@nobits
	.sectionflags	@""
	.align	4
.nv.shared._Z23kogge_stone_scan_kernelPfS_j:
	.zero		1056


//--------------------- .nv.constant0._Z45kogge_stone_scan_kernel_with_double_bufferingPfS_j --------------------------
	.section	.nv.constant0._Z45kogge_stone_scan_kernel_with_double_bufferingPfS_j,"a",@progbits
	.sectionflags	@""
	.align	4
.nv.constant0._Z45kogge_stone_scan_kernel_with_double_bufferingPfS_j:
	.zero		916


//--------------------- .nv.constant0._Z23kogge_stone_scan_kernelPfS_j --------------------------
	.section	.nv.constant0._Z23kogge_stone_scan_kernelPfS_j,"a",@progbits
	.sectionflags	@""
	.align	4
.nv.constant0._Z23kogge_stone_scan_kernelPfS_j:
	.zero		916


//--------------------- SYMBOLS --------------------------

	.type		.nv.reservedSmem.offset0,@object
	.size		.nv.reservedSmem.offset0,0x4
	.type		.nv.reservedSmem.cap,@object
	.size		.nv.reservedSmem.cap,0x4
